	.headerflags	@"EF_CUDA_TEXMODE_UNIFIED EF_CUDA_64BIT_ADDRESS EF_CUDA_ACCELERATORS EF_CUDA_SM90 EF_CUDA_VIRTUAL_SM(EF_CUDA_SM90)"
	.elftype	@"ET_EXEC"


//--------------------- .nv.info                  --------------------------
	.section	.nv.info,"",@"SHT_CUDA_INFO"
	.align	4


	//----- nvinfo : EIATTR_REGCOUNT
	.align		4
        /*0000*/ 	.byte	0x04, 0x2f
        /*0002*/ 	.short	(.L_1 - .L_0)
	.align		4
.L_0:
        /*0004*/ 	.word	index@(triton_poi_fused_max_pool2d_with_indices_5)
        /*0008*/ 	.word	0x00000012


	//----- nvinfo : EIATTR_MIN_STACK_SIZE
	.align		4
.L_1:
        /*000c*/ 	.byte	0x04, 0x12
        /*000e*/ 	.short	(.L_3 - .L_2)
	.align		4
.L_2:
        /*0010*/ 	.word	index@(triton_poi_fused_max_pool2d_with_indices_5)
        /*0014*/ 	.word	0x00000000


	//----- nvinfo : EIATTR_FRAME_SIZE
	.align		4
.L_3:
        /*0018*/ 	.byte	0x04, 0x11
        /*001a*/ 	.short	(.L_5 - .L_4)
	.align		4
.L_4:
        /*001c*/ 	.word	index@(triton_poi_fused_max_pool2d_with_indices_5)
        /*0020*/ 	.word	0x00000000


	//----- nvinfo : EIATTR_MIN_STACK_SIZE
	.align		4
.L_5:
        /*0024*/ 	.byte	0x04, 0x12
        /*0026*/ 	.short	(.L_7 - .L_6)
	.align		4
.L_6:
        /*0028*/ 	.word	index@(triton_poi_fused_max_pool2d_with_indices_5)
        /*002c*/ 	.word	0x00000000
.L_7:


//--------------------- .nv.info.triton_poi_fused_max_pool2d_with_indices_5 --------------------------
	.section	.nv.info.triton_poi_fused_max_pool2d_with_indices_5,"",@"SHT_CUDA_INFO"
	.sectionflags	@""
	.align	4


	//----- nvinfo : EIATTR_CUDA_API_VERSION
	.align		4
        /*0000*/ 	.byte	0x04, 0x37
        /*0002*/ 	.short	(.L_9 - .L_8)
.L_8:
        /*0004*/ 	.word	0x0000007c


	//----- nvinfo : EIATTR_KPARAM_INFO
	.align		4
.L_9:
        /*0008*/ 	.byte	0x04, 0x17
        /*000a*/ 	.short	(.L_11 - .L_10)
.L_10:
        /*000c*/ 	.word	0x00000000
        /*0010*/ 	.short	0x0003
        /*0012*/ 	.short	0x0018
        /*0014*/ 	.byte	0x00, 0xf0, 0x11, 0x00


	//----- nvinfo : EIATTR_KPARAM_INFO
	.align		4
.L_11:
        /*0018*/ 	.byte	0x04, 0x17
        /*001a*/ 	.short	(.L_13 - .L_12)
.L_12:
        /*001c*/ 	.word	0x00000000
        /*0020*/ 	.short	0x0002
        /*0022*/ 	.short	0x0010
        /*0024*/ 	.byte	0x00, 0xf4, 0x21, 0x00


	//----- nvinfo : EIATTR_KPARAM_INFO
	.align		4
.L_13:
        /*0028*/ 	.byte	0x04, 0x17
        /*002a*/ 	.short	(.L_15 - .L_14)
.L_14:
        /*002c*/ 	.word	0x00000000
        /*0030*/ 	.short	0x0001
        /*0032*/ 	.short	0x0008
        /*0034*/ 	.byte	0x00, 0xf4, 0x21, 0x00


	//----- nvinfo : EIATTR_KPARAM_INFO
	.align		4
.L_15:
        /*0038*/ 	.byte	0x04, 0x17
        /*003a*/ 	.short	(.L_17 - .L_16)
.L_16:
        /*003c*/ 	.word	0x00000000
        /*0040*/ 	.short	0x0000
        /*0042*/ 	.short	0x0000
        /*0044*/ 	.byte	0x00, 0xf4, 0x21, 0x00


	//----- nvinfo : EIATTR_SPARSE_MMA_MASK
	.align		4
.L_17:
        /*0048*/ 	.byte	0x03, 0x50
        /*004a*/ 	.short	0x0000


	//----- nvinfo : EIATTR_MAXREG_COUNT
	.align		4
        /*004c*/ 	.byte	0x03, 0x1b
        /*004e*/ 	.short	0x00ff


	//----- nvinfo : EIATTR_EXIT_INSTR_OFFSETS
	.align		4
        /*0050*/ 	.byte	0x04, 0x1c
        /*0052*/ 	.short	(.L_19 - .L_18)


	//   ....[0]....
.L_18:
        /*0054*/ 	.word	0x000002a0


	//----- nvinfo : EIATTR_REQNTID
	.align		4
.L_19:
        /*0058*/ 	.byte	0x04, 0x10
        /*005a*/ 	.short	(.L_21 - .L_20)
.L_20:
        /*005c*/ 	.word	0x00000080
        /*0060*/ 	.word	0x00000001
        /*0064*/ 	.word	0x00000001


	//----- nvinfo : EIATTR_CBANK_PARAM_SIZE
	.align		4
.L_21:
        /*0068*/ 	.byte	0x03, 0x19
        /*006a*/ 	.short	0x001c


	//----- nvinfo : EIATTR_PARAM_CBANK
	.align		4
        /*006c*/ 	.byte	0x04, 0x0a
        /*006e*/ 	.short	(.L_23 - .L_22)
	.align		4
.L_22:
        /*0070*/ 	.word	index@(.nv.constant0.triton_poi_fused_max_pool2d_with_indices_5)
        /*0074*/ 	.short	0x0210
        /*0076*/ 	.short	0x001c


	//----- nvinfo : EIATTR_SW_WAR
	.align		4
.L_23:
        /*0078*/ 	.byte	0x04, 0x36
        /*007a*/ 	.short	(.L_25 - .L_24)
.L_24:
        /*007c*/ 	.word	0x00000008
.L_25:


//--------------------- .nv.callgraph             --------------------------
	.section	.nv.callgraph,"",@"SHT_CUDA_CALLGRAPH"
	.align	4
	.sectionentsize	8
	.align		4
        /*0000*/ 	.word	0x00000000
	.align		4
        /*0004*/ 	.word	0xffffffff
	.align		4
        /*0008*/ 	.word	0x00000000
	.align		4
        /*000c*/ 	.word	0xfffffffe
	.align		4
        /*0010*/ 	.word	0x00000000
	.align		4
        /*0014*/ 	.word	0xfffffffd
	.align		4
        /*0018*/ 	.word	0x00000000
	.align		4
        /*001c*/ 	.word	0xfffffffc


//--------------------- .text.triton_poi_fused_max_pool2d_with_indices_5 --------------------------
	.section	.text.triton_poi_fused_max_pool2d_with_indices_5,"ax",@progbits
	.align	128
        .global         triton_poi_fused_max_pool2d_with_indices_5
        .type           triton_poi_fused_max_pool2d_with_indices_5,@function
        .size           triton_poi_fused_max_pool2d_with_indices_5,(.L_x_1 - triton_poi_fused_max_pool2d_with_indices_5)
        .other          triton_poi_fused_max_pool2d_with_indices_5,@"STO_CUDA_ENTRY STV_DEFAULT"
triton_poi_fused_max_pool2d_with_indices_5:
.text.triton_poi_fused_max_pool2d_with_indices_5:
[----:B------:R-:W-:Y:S01]  /*0000*/  LDC R1, c[0x0][0x28] ;  /* 0x00000a00ff017b82 */ /* 0x000fe20000000800 */
[----:B------:R-:W1:Y:S07]  /*0010*/  S2R R0, SR_TID.X ;  /* 0x0000000000007919 */ /* 0x000e6e0000002100 */
[----:B------:R-:W2:Y:S01]  /*0020*/  LDC.64 R2, c[0x0][0x210] ;  /* 0x00008400ff027b82 */ /* 0x000ea20000000a00 */
[----:B------:R-:W-:Y:S01]  /*0030*/  ULDC.64 UR4, c[0x0][0x208] ;  /* 0x0000820000047ab9 */ /* 0x000fe20000000a00 */
[----:B------:R-:W-:Y:S01]  /*0040*/  ULDC.64 UR6, c[0x0][0x220] ;  /* 0x0000880000067ab9 */ /* 0x000fe20000000a00 */
[----:B------:R-:W3:Y:S01]  /*0050*/  S2R R11, SR_CTAID.X ;  /* 0x00000000000b7919 */ /* 0x000ee20000002500 */
[----:B-1----:R-:W-:-:S05]  /*0060*/  LOP3.LUT R0, R0, 0x7f, RZ, 0xc0, !PT ;  /* 0x0000007f00007812 */ /* 0x002fca00078ec0ff */
[----:B---3--:R-:W-:-:S05]  /*0070*/  IMAD R11, R11, 0x80, R0 ;  /* 0x000000800b0b7824 */ /* 0x008fca00078e0200 */
[----:B------:R-:W-:-:S04]  /*0080*/  SHF.R.S32.HI R0, RZ, 0x1f, R11 ;  /* 0x0000001fff007819 */ /* 0x000fc8000001140b */
[----:B------:R-:W-:-:S04]  /*0090*/  LEA.HI R0, R0, R11, RZ, 0x3 ;  /* 0x0000000b00007211 */ /* 0x000fc800078f18ff */
[C---:B------:R-:W-:Y:S01]  /*00a0*/  LOP3.LUT R4, R0.reuse, 0x7ffffff8, RZ, 0xc0, !PT ;  /* 0x7ffffff800047812 */ /* 0x040fe200078ec0ff */
[----:B------:R-:W-:-:S04]  /*00b0*/  IMAD.SHL.U32 R0, R0, 0x4, RZ ;  /* 0x0000000400007824 */ /* 0x000fc800078e00ff */
[----:B------:R-:W-:Y:S01]  /*00c0*/  IMAD.IADD R4, R11, 0x1, -R4 ;  /* 0x000000010b047824 */ /* 0x000fe200078e0a04 */
[----:B------:R-:W-:-:S05]  /*00d0*/  LOP3.LUT R5, R0, 0xffffffe0, RZ, 0xc0, !PT ;  /* 0xffffffe000057812 */ /* 0x000fca00078ec0ff */
[----:B------:R-:W-:-:S04]  /*00e0*/  IMAD R9, R4, 0x2, R5 ;  /* 0x0000000204097824 */ /* 0x000fc800078e0205 */
[----:B--2---:R-:W-:-:S04]  /*00f0*/  IMAD.WIDE R4, R9, 0x4, R2 ;  /* 0x0000000409047825 */ /* 0x004fc800078e0202 */
[----:B------:R-:W-:Y:S01]  /*0100*/  VIADD R7, R9, 0x10 ;  /* 0x0000001009077836 */ /* 0x000fe20000000000 */
[----:B------:R-:W2:Y:S04]  /*0110*/  LDG.E.EL R0, desc[UR4][R4.64] ;  /* 0x0000000404007981 */ /* 0x000ea8000c2e1900 */
[----:B------:R-:W2:Y:S01]  /*0120*/  LDG.E.EL R13, desc[UR4][R4.64+0x4] ;  /* 0x00000404040d7981 */ /* 0x000ea2000c2e1900 */
[----:B------:R-:W-:-:S04]  /*0130*/  IMAD.WIDE R6, R7, 0x4, R2 ;  /* 0x0000000407067825 */ /* 0x000fc800078e0202 */
[----:B------:R-:W-:Y:S01]  /*0140*/  VIADD R9, R9, 0x11 ;  /* 0x0000001109097836 */ /* 0x000fe20000000000 */
[----:B------:R-:W3:Y:S03]  /*0150*/  LDG.E.EL R10, desc[UR4][R6.64] ;  /* 0x00000004060a7981 */ /* 0x000ee6000c2e1900 */
[----:B------:R-:W-:Y:S02]  /*0160*/  IMAD.WIDE R2, R9, 0x4, R2 ;  /* 0x0000000409027825 */ /* 0x000fe400078e0202 */
[----:B------:R-:W1:Y:S03]  /*0170*/  LDC.64 R8, c[0x0][0x218] ;  /* 0x00008600ff087b82 */ /* 0x000e660000000a00 */
[----:B------:R1:W4:Y:S02]  /*0180*/  LDG.E.EL R15, desc[UR4][R2.64] ;  /* 0x00000004020f7981 */ /* 0x000324000c2e1900 */
[----:B-1----:R-:W-:Y:S01]  /*0190*/  IMAD.WIDE R2, R11, 0x4, R8 ;  /* 0x000000040b027825 */ /* 0x002fe200078e0208 */
[----:B--2---:R-:W-:-:S02]  /*01a0*/  FSETP.GT.AND P0, PT, R13, R0, PT ;  /* 0x000000000d00720b */ /* 0x004fc40003f04000 */
[----:B------:R-:W-:Y:S02]  /*01b0*/  FSETP.NAN.AND P2, PT, R13, R13, PT ;  /* 0x0000000d0d00720b */ /* 0x000fe40003f48000 */
[----:B---3--:R-:W-:-:S09]  /*01c0*/  FSETP.NAN.AND P1, PT, R10, R10, PT ;  /* 0x0000000a0a00720b */ /* 0x008fd20003f28000 */
[----:B------:R-:W-:Y:S02]  /*01d0*/  @!P0 FSEL R13, R13, R0, P2 ;  /* 0x000000000d0d8208 */ /* 0x000fe40001000000 */
[----:B----4-:R-:W-:Y:S02]  /*01e0*/  FSETP.NAN.AND P3, PT, R15, R15, PT ;  /* 0x0000000f0f00720b */ /* 0x010fe40003f68000 */
[----:B------:R-:W-:Y:S02]  /*01f0*/  FSETP.GEU.AND P2, PT, R13, R10, PT ;  /* 0x0000000a0d00720b */ /* 0x000fe40003f4e000 */
[----:B------:R-:W-:Y:S02]  /*0200*/  SEL R0, RZ, 0x1, !P0 ;  /* 0x00000001ff007807 */ /* 0x000fe40004000000 */
[----:B------:R-:W-:Y:S02]  /*0210*/  @!P1 FSEL R10, R10, R13, !P2 ;  /* 0x0000000d0a0a9208 */ /* 0x000fe40005000000 */
[----:B------:R-:W-:-:S02]  /*0220*/  IADD3 R4, P1, R11, UR6, RZ ;  /* 0x000000060b047c10 */ /* 0x000fc4000ff3e0ff */
[----:B------:R-:W-:Y:S02]  /*0230*/  FSETP.GEU.AND P0, PT, R10, R15, PT ;  /* 0x0000000f0a00720b */ /* 0x000fe40003f0e000 */
[----:B------:R-:W-:Y:S02]  /*0240*/  SEL R0, R0, 0x2, P2 ;  /* 0x0000000200007807 */ /* 0x000fe40001000000 */
[----:B------:R-:W-:Y:S02]  /*0250*/  @!P3 SEL R15, R15, R10, !P0 ;  /* 0x0000000a0f0fb207 */ /* 0x000fe40004000000 */
[----:B------:R-:W-:Y:S02]  /*0260*/  LEA.HI.X.SX32 R5, R11, UR7, 0x1, P1 ;  /* 0x000000070b057c11 */ /* 0x000fe400088f0eff */
[----:B------:R-:W-:Y:S01]  /*0270*/  SEL R7, R0, 0x3, P0 ;  /* 0x0000000300077807 */ /* 0x000fe20000000000 */
[----:B------:R-:W-:Y:S04]  /*0280*/  STG.E desc[UR4][R2.64], R15 ;  /* 0x0000000f02007986 */ /* 0x000fe8000c101904 */
[----:B------:R-:W-:Y:S01]  /*0290*/  STG.E.U8 desc[UR4][R4.64], R7 ;  /* 0x0000000704007986 */ /* 0x000fe2000c101104 */
[----:B------:R-:W-:Y:S05]  /*02a0*/  EXIT ;  /* 0x000000000000794d */ /* 0x000fea0003800000 */
.L_x_0:
[----:B------:R-:W-:-:S00]  /*02b0*/  BRA `(.L_x_0) ;  /* 0xfffffffc00fc7947 */ /* 0x000fc0000383ffff */
[----:B------:R-:W-:-:S00]  /*02c0*/  NOP ;  /* 0x0000000000007918 */ /* 0x000fc00000000000 */
        /* <DEDUP_REMOVED lines=11> */
.L_x_1:


//--------------------- .nv.constant0.triton_poi_fused_max_pool2d_with_indices_5 --------------------------
	.section	.nv.constant0.triton_poi_fused_max_pool2d_with_indices_5,"a",@progbits
	.sectionflags	@""
	.align	4
.nv.constant0.triton_poi_fused_max_pool2d_with_indices_5:
	.zero		556
